//
// Generated by NVIDIA NVVM Compiler
//
// Compiler Build ID: CL-36424714
// Cuda compilation tools, release 13.0, V13.0.88
// Based on NVVM 20.0.0
//

.version 9.0
.target sm_100
.address_size 64

	// .globl	_Z15vector_add_gridPfS_S_i

.visible .entry _Z15vector_add_gridPfS_S_i(
	.param .u64 .ptr .align 1 _Z15vector_add_gridPfS_S_i_param_0,
	.param .u64 .ptr .align 1 _Z15vector_add_gridPfS_S_i_param_1,
	.param .u64 .ptr .align 1 _Z15vector_add_gridPfS_S_i_param_2,
	.param .u32 _Z15vector_add_gridPfS_S_i_param_3
)
{
	.reg .pred 	%p<2>;
	.reg .b32 	%r<6>;
	.reg .b32 	%f<4>;
	.reg .b64 	%rd<11>;

	ld.param.u64 	%rd1, [_Z15vector_add_gridPfS_S_i_param_0];
	ld.param.u64 	%rd2, [_Z15vector_add_gridPfS_S_i_param_1];
	ld.param.u64 	%rd3, [_Z15vector_add_gridPfS_S_i_param_2];
	ld.param.u32 	%r2, [_Z15vector_add_gridPfS_S_i_param_3];
	mov.u32 	%r3, %ctaid.x;
	mov.u32 	%r4, %ntid.x;
	mov.u32 	%r5, %tid.x;
	mad.lo.s32 	%r1, %r3, %r4, %r5;
	setp.ge.s32 	%p1, %r1, %r2;
	@%p1 bra 	$L__BB0_2;
	cvta.to.global.u64 	%rd4, %rd2;
	cvta.to.global.u64 	%rd5, %rd3;
	cvta.to.global.u64 	%rd6, %rd1;
	mul.wide.s32 	%rd7, %r1, 4;
	add.s64 	%rd8, %rd4, %rd7;
	ld.global.f32 	%f1, [%rd8];
	add.s64 	%rd9, %rd5, %rd7;
	ld.global.f32 	%f2, [%rd9];
	add.f32 	%f3, %f1, %f2;
	add.s64 	%rd10, %rd6, %rd7;
	st.global.f32 	[%rd10], %f3;
$L__BB0_2:
	ret;

}


// ===== COMPILED SASS (sm_100) =====

	.target	sm_100

	.elftype	@"ET_EXEC"


//--------------------- .note.nv.tkinfo           --------------------------
	.section	.note.nv.tkinfo,"",@"SHT_NOTE"
	.sectionflags	@"SHF_NOTE_NV_TKINFO"
	.tkinfo
        /*0018*/ 	.word	0x00000002
        /*0030*/ 	.string	""
        /*0030*/ 	.string	"ptxas"
        /*0030*/ 	.string	"Cuda compilation tools, release 13.0, V13.0.88"
        /*0030*/ 	.string	"Build cuda_13.0.r13.0/compiler.36424714_0"
        /*0030*/ 	.string	"-arch sm_100 -m 64 "



//--------------------- .note.nv.cuinfo           --------------------------
	.section	.note.nv.cuinfo,"",@"SHT_NOTE"
	.sectionflags	@"SHF_NOTE_NV_CUINFO"
        /*0018*/ 	.short	0x0002
        /*001a*/ 	.short	0x0064
        /*001c*/ 	.short	0x0082
	.zero		2


//--------------------- .nv.info                  --------------------------
	.section	.nv.info,"",@"SHT_CUDA_INFO"
	.align	4


	//----- nvinfo : EIATTR_REGCOUNT
	.align		4
        /*0000*/ 	.byte	0x04, 0x2f
        /*0002*/ 	.short	(.L_1 - .L_0)
	.align		4
.L_0:
        /*0004*/ 	.word	index@(_Z15vector_add_gridPfS_S_i)
        /*0008*/ 	.word	0x0000000c


	//----- nvinfo : EIATTR_FRAME_SIZE
	.align		4
.L_1:
        /*000c*/ 	.byte	0x04, 0x11
        /*000e*/ 	.short	(.L_3 - .L_2)
	.align		4
.L_2:
        /*0010*/ 	.word	index@(_Z15vector_add_gridPfS_S_i)
        /*0014*/ 	.word	0x00000000


	//----- nvinfo : EIATTR_MIN_STACK_SIZE
	.align		4
.L_3:
        /*0018*/ 	.byte	0x04, 0x12
        /*001a*/ 	.short	(.L_5 - .L_4)
	.align		4
.L_4:
        /*001c*/ 	.word	index@(_Z15vector_add_gridPfS_S_i)
        /*0020*/ 	.word	0x00000000
.L_5:


//--------------------- .nv.compat                --------------------------
	.section	.nv.compat,"",@"SHT_CUDA_COMPAT_INFO"
	.align	4
        /*0000*/ 	.byte	0x02, 0x09, 0x00, 0x00, 0x02, 0x02, 0x01, 0x00, 0x02, 0x05, 0x05, 0x00, 0x03, 0x07, 0x01, 0x01
        /*0010*/ 	.byte	0x02, 0x03, 0x00, 0x00, 0x02, 0x06, 0x01, 0x00, 0x04, 0x0b, 0x08, 0x00, 0x09, 0x00, 0x00, 0x00
        /*0020*/ 	.byte	0x00, 0x00, 0x00, 0x00


//--------------------- .nv.info._Z15vector_add_gridPfS_S_i --------------------------
	.section	.nv.info._Z15vector_add_gridPfS_S_i,"",@"SHT_CUDA_INFO"
	.sectionflags	@""
	.align	4


	//----- nvinfo : EIATTR_CUDA_API_VERSION
	.align		4
        /*0000*/ 	.byte	0x04, 0x37
        /*0002*/ 	.short	(.L_7 - .L_6)
.L_6:
        /*0004*/ 	.word	0x00000082


	//----- nvinfo : EIATTR_KPARAM_INFO
	.align		4
.L_7:
        /*0008*/ 	.byte	0x04, 0x17
        /*000a*/ 	.short	(.L_9 - .L_8)
.L_8:
        /*000c*/ 	.word	0x00000000
        /*0010*/ 	.short	0x0003
        /*0012*/ 	.short	0x0018
        /*0014*/ 	.byte	0x00, 0xf0, 0x11, 0x00


	//----- nvinfo : EIATTR_KPARAM_INFO
	.align		4
.L_9:
        /*0018*/ 	.byte	0x04, 0x17
        /*001a*/ 	.short	(.L_11 - .L_10)
.L_10:
        /*001c*/ 	.word	0x00000000
        /*0020*/ 	.short	0x0002
        /*0022*/ 	.short	0x0010
        /*0024*/ 	.byte	0x00, 0xf5, 0x21, 0x00


	//----- nvinfo : EIATTR_KPARAM_INFO
	.align		4
.L_11:
        /*0028*/ 	.byte	0x04, 0x17
        /*002a*/ 	.short	(.L_13 - .L_12)
.L_12:
        /*002c*/ 	.word	0x00000000
        /*0030*/ 	.short	0x0001
        /*0032*/ 	.short	0x0008
        /*0034*/ 	.byte	0x00, 0xf5, 0x21, 0x00


	//----- nvinfo : EIATTR_KPARAM_INFO
	.align		4
.L_13:
        /*0038*/ 	.byte	0x04, 0x17
        /*003a*/ 	.short	(.L_15 - .L_14)
.L_14:
        /*003c*/ 	.word	0x00000000
        /*0040*/ 	.short	0x0000
        /*0042*/ 	.short	0x0000
        /*0044*/ 	.byte	0x00, 0xf5, 0x21, 0x00


	//----- nvinfo : EIATTR_SPARSE_MMA_MASK
	.align		4
.L_15:
        /*0048*/ 	.byte	0x03, 0x50
        /*004a*/ 	.short	0x0000


	//----- nvinfo : EIATTR_MAXREG_COUNT
	.align		4
        /*004c*/ 	.byte	0x03, 0x1b
        /*004e*/ 	.short	0x00ff


	//----- nvinfo : EIATTR_MERCURY_ISA_VERSION
	.align		4
        /*0050*/ 	.byte	0x03, 0x5f
        /*0052*/ 	.short	0x0101


	//----- nvinfo : EIATTR_VRC_CTA_INIT_COUNT
	.align		4
        /*0054*/ 	.byte	0x02, 0x4a
	.zero		1
	.zero		1


	//----- nvinfo : EIATTR_EXIT_INSTR_OFFSETS
	.align		4
        /*0058*/ 	.byte	0x04, 0x1c
        /*005a*/ 	.short	(.L_17 - .L_16)


	//   ....[0]....
.L_16:
        /*005c*/ 	.word	0x00000070


	//   ....[1]....
        /*0060*/ 	.word	0x00000130


	//----- nvinfo : EIATTR_CBANK_PARAM_SIZE
	.align		4
.L_17:
        /*0064*/ 	.byte	0x03, 0x19
        /*0066*/ 	.short	0x001c


	//----- nvinfo : EIATTR_PARAM_CBANK
	.align		4
        /*0068*/ 	.byte	0x04, 0x0a
        /*006a*/ 	.short	(.L_19 - .L_18)
	.align		4
.L_18:
        /*006c*/ 	.word	index@(.nv.constant0._Z15vector_add_gridPfS_S_i)
        /*0070*/ 	.short	0x0380
        /*0072*/ 	.short	0x001c


	//----- nvinfo : EIATTR_SW_WAR
	.align		4
.L_19:
        /*0074*/ 	.byte	0x04, 0x36
        /*0076*/ 	.short	(.L_21 - .L_20)
.L_20:
        /*0078*/ 	.word	0x00000008
.L_21:


//--------------------- .nv.callgraph             --------------------------
	.section	.nv.callgraph,"",@"SHT_CUDA_CALLGRAPH"
	.align	4
	.sectionentsize	8
	.align		4
        /*0000*/ 	.word	0x00000000
	.align		4
        /*0004*/ 	.word	0xffffffff
	.align		4
        /*0008*/ 	.word	0x00000000
	.align		4
        /*000c*/ 	.word	0xfffffffe
	.align		4
        /*0010*/ 	.word	0x00000000
	.align		4
        /*0014*/ 	.word	0xfffffffd
	.align		4
        /*0018*/ 	.word	0x00000000
	.align		4
        /*001c*/ 	.word	0xfffffffc


//--------------------- .text._Z15vector_add_gridPfS_S_i --------------------------
	.section	.text._Z15vector_add_gridPfS_S_i,"ax",@progbits
	.align	128
        .global         _Z15vector_add_gridPfS_S_i
        .type           _Z15vector_add_gridPfS_S_i,@function
        .size           _Z15vector_add_gridPfS_S_i,(.L_x_1 - _Z15vector_add_gridPfS_S_i)
        .other          _Z15vector_add_gridPfS_S_i,@"STO_CUDA_ENTRY STV_DEFAULT"
_Z15vector_add_gridPfS_S_i:
.text._Z15vector_add_gridPfS_S_i:
[----:B------:R-:W-:Y:S01]  /*0000*/  LDC R1, c[0x0][0x37c] ;  /* 0x0000df00ff017b82 */ /* 0x000fe20000000800 */
[----:B------:R-:W0:Y:S07]  /*0010*/  S2R R0, SR_TID.X ;  /* 0x0000000000007919 */ /* 0x000e2e0000002100 */
[----:B------:R-:W0:Y:S01]  /*0020*/  S2UR UR4, SR_CTAID.X ;  /* 0x00000000000479c3 */ /* 0x000e220000002500 */
[----:B------:R-:W1:Y:S07]  /*0030*/  LDCU UR5, c[0x0][0x398] ;  /* 0x00007300ff0577ac */ /* 0x000e6e0008000800 */
[----:B------:R-:W0:Y:S02]  /*0040*/  LDC R9, c[0x0][0x360] ;  /* 0x0000d800ff097b82 */ /* 0x000e240000000800 */
[----:B0-----:R-:W-:-:S05]  /*0050*/  IMAD R9, R9, UR4, R0 ;  /* 0x0000000409097c24 */ /* 0x001fca000f8e0200 */
[----:B-1----:R-:W-:-:S13]  /*0060*/  ISETP.GE.AND P0, PT, R9, UR5, PT ;  /* 0x0000000509007c0c */ /* 0x002fda000bf06270 */
[----:B------:R-:W-:Y:S05]  /*0070*/  @P0 EXIT ;  /* 0x000000000000094d */ /* 0x000fea0003800000 */
[----:B------:R-:W0:Y:S01]  /*0080*/  LDC.64 R2, c[0x0][0x388] ;  /* 0x0000e200ff027b82 */ /* 0x000e220000000a00 */
[----:B------:R-:W1:Y:S07]  /*0090*/  LDCU.64 UR4, c[0x0][0x358] ;  /* 0x00006b00ff0477ac */ /* 0x000e6e0008000a00 */
[----:B------:R-:W2:Y:S08]  /*00a0*/  LDC.64 R4, c[0x0][0x390] ;  /* 0x0000e400ff047b82 */ /* 0x000eb00000000a00 */
[----:B------:R-:W3:Y:S01]  /*00b0*/  LDC.64 R6, c[0x0][0x380] ;  /* 0x0000e000ff067b82 */ /* 0x000ee20000000a00 */
[----:B0-----:R-:W-:-:S06]  /*00c0*/  IMAD.WIDE R2, R9, 0x4, R2 ;  /* 0x0000000409027825 */ /* 0x001fcc00078e0202 */
[----:B-1----:R-:W4:Y:S01]  /*00d0*/  LDG.E R2, desc[UR4][R2.64] ;  /* 0x0000000402027981 */ /* 0x002f22000c1e1900 */
[----:B--2---:R-:W-:-:S06]  /*00e0*/  IMAD.WIDE R4, R9, 0x4, R4 ;  /* 0x0000000409047825 */ /* 0x004fcc00078e0204 */
[----:B------:R-:W4:Y:S01]  /*00f0*/  LDG.E R5, desc[UR4][R4.64] ;  /* 0x0000000404057981 */ /* 0x000f22000c1e1900 */
[----:B---3--:R-:W-:-:S04]  /*0100*/  IMAD.WIDE R6, R9, 0x4, R6 ;  /* 0x0000000409067825 */ /* 0x008fc800078e0206 */
[----:B----4-:R-:W-:-:S05]  /*0110*/  FADD R9, R2, R5 ;  /* 0x0000000502097221 */ /* 0x010fca0000000000 */
[----:B------:R-:W-:Y:S01]  /*0120*/  STG.E desc[UR4][R6.64], R9 ;  /* 0x0000000906007986 */ /* 0x000fe2000c101904 */
[----:B------:R-:W-:Y:S05]  /*0130*/  EXIT ;  /* 0x000000000000794d */ /* 0x000fea0003800000 */
.L_x_0:
[----:B------:R-:W-:-:S00]  /*0140*/  BRA `(.L_x_0) ;  /* 0xfffffffc00fc7947 */ /* 0x000fc0000383ffff */
[----:B------:R-:W-:-:S00]  /*0150*/  NOP ;  /* 0x0000000000007918 */ /* 0x000fc00000000000 */
        /* <DEDUP_REMOVED lines=10> */
.L_x_1:


//--------------------- .nv.shared.reserved.0     --------------------------
	.section	.nv.shared.reserved.0,"aw",@nobits
	.weak		__nv_reservedSMEM_offset_0_alias
	.size		__nv_reservedSMEM_offset_0_alias, 0, 64
	.other		__nv_reservedSMEM_offset_0_alias,@"STO_CUDA_RESERVED_SHARED STV_DEFAULT"
__nv_reservedSMEM_offset_0_alias:
	.zero		0
	.zero		64


//--------------------- .nv.constant0._Z15vector_add_gridPfS_S_i --------------------------
	.section	.nv.constant0._Z15vector_add_gridPfS_S_i,"a",@progbits
	.sectionflags	@""
	.align	4
.nv.constant0._Z15vector_add_gridPfS_S_i:
	.zero		924


//--------------------- SYMBOLS --------------------------

	.type		.nv.reservedSmem.offset0,@object
	.size		.nv.reservedSmem.offset0,0x4
